//
// Generated by NVIDIA NVVM Compiler
//
// Compiler Build ID: CL-36424714
// Cuda compilation tools, release 13.0, V13.0.88
// Based on NVVM 20.0.0
//

.version 9.0
.target sm_100
.address_size 64

	// .globl	_Z15create_fractal2Pfi

.visible .entry _Z15create_fractal2Pfi(
	.param .u64 .ptr .align 1 _Z15create_fractal2Pfi_param_0,
	.param .u32 _Z15create_fractal2Pfi_param_1
)
{
	.reg .b32 	%r<12>;
	.reg .b64 	%rd<5>;

	ld.param.u64 	%rd1, [_Z15create_fractal2Pfi_param_0];
	ld.param.u32 	%r1, [_Z15create_fractal2Pfi_param_1];
	cvta.to.global.u64 	%rd2, %rd1;
	mov.u32 	%r2, %tid.x;
	mov.u32 	%r3, %ctaid.x;
	mov.u32 	%r4, %ntid.x;
	mad.lo.s32 	%r5, %r3, %r4, %r2;
	mov.u32 	%r6, %tid.y;
	mov.u32 	%r7, %ctaid.y;
	mov.u32 	%r8, %ntid.y;
	mad.lo.s32 	%r9, %r7, %r8, %r6;
	mad.lo.s32 	%r10, %r1, %r9, %r5;
	mul.wide.s32 	%rd3, %r10, 4;
	add.s64 	%rd4, %rd2, %rd3;
	mov.b32 	%r11, 1065353216;
	st.global.u32 	[%rd4], %r11;
	ret;

}


// ===== COMPILED SASS (sm_100) =====

	.target	sm_100

	.elftype	@"ET_EXEC"


//--------------------- .note.nv.tkinfo           --------------------------
	.section	.note.nv.tkinfo,"",@"SHT_NOTE"
	.sectionflags	@"SHF_NOTE_NV_TKINFO"
	.tkinfo
        /*0018*/ 	.word	0x00000002
        /*0030*/ 	.string	""
        /*0030*/ 	.string	"ptxas"
        /*0030*/ 	.string	"Cuda compilation tools, release 13.0, V13.0.88"
        /*0030*/ 	.string	"Build cuda_13.0.r13.0/compiler.36424714_0"
        /*0030*/ 	.string	"-arch sm_100 -m 64 "



//--------------------- .note.nv.cuinfo           --------------------------
	.section	.note.nv.cuinfo,"",@"SHT_NOTE"
	.sectionflags	@"SHF_NOTE_NV_CUINFO"
        /*0018*/ 	.short	0x0002
        /*001a*/ 	.short	0x0064
        /*001c*/ 	.short	0x0082
	.zero		2


//--------------------- .nv.info                  --------------------------
	.section	.nv.info,"",@"SHT_CUDA_INFO"
	.align	4


	//----- nvinfo : EIATTR_REGCOUNT
	.align		4
        /*0000*/ 	.byte	0x04, 0x2f
        /*0002*/ 	.short	(.L_1 - .L_0)
	.align		4
.L_0:
        /*0004*/ 	.word	index@(_Z15create_fractal2Pfi)
        /*0008*/ 	.word	0x0000000a


	//----- nvinfo : EIATTR_FRAME_SIZE
	.align		4
.L_1:
        /*000c*/ 	.byte	0x04, 0x11
        /*000e*/ 	.short	(.L_3 - .L_2)
	.align		4
.L_2:
        /*0010*/ 	.word	index@(_Z15create_fractal2Pfi)
        /*0014*/ 	.word	0x00000000


	//----- nvinfo : EIATTR_MIN_STACK_SIZE
	.align		4
.L_3:
        /*0018*/ 	.byte	0x04, 0x12
        /*001a*/ 	.short	(.L_5 - .L_4)
	.align		4
.L_4:
        /*001c*/ 	.word	index@(_Z15create_fractal2Pfi)
        /*0020*/ 	.word	0x00000000
.L_5:


//--------------------- .nv.compat                --------------------------
	.section	.nv.compat,"",@"SHT_CUDA_COMPAT_INFO"
	.align	4
        /*0000*/ 	.byte	0x02, 0x09, 0x00, 0x00, 0x02, 0x02, 0x01, 0x00, 0x02, 0x05, 0x05, 0x00, 0x03, 0x07, 0x01, 0x01
        /*0010*/ 	.byte	0x02, 0x03, 0x00, 0x00, 0x02, 0x06, 0x01, 0x00, 0x04, 0x0b, 0x08, 0x00, 0x09, 0x00, 0x00, 0x00
        /*0020*/ 	.byte	0x00, 0x00, 0x00, 0x00


//--------------------- .nv.info._Z15create_fractal2Pfi --------------------------
	.section	.nv.info._Z15create_fractal2Pfi,"",@"SHT_CUDA_INFO"
	.sectionflags	@""
	.align	4


	//----- nvinfo : EIATTR_CUDA_API_VERSION
	.align		4
        /*0000*/ 	.byte	0x04, 0x37
        /*0002*/ 	.short	(.L_7 - .L_6)
.L_6:
        /*0004*/ 	.word	0x00000082


	//----- nvinfo : EIATTR_KPARAM_INFO
	.align		4
.L_7:
        /*0008*/ 	.byte	0x04, 0x17
        /*000a*/ 	.short	(.L_9 - .L_8)
.L_8:
        /*000c*/ 	.word	0x00000000
        /*0010*/ 	.short	0x0001
        /*0012*/ 	.short	0x0008
        /*0014*/ 	.byte	0x00, 0xf0, 0x11, 0x00


	//----- nvinfo : EIATTR_KPARAM_INFO
	.align		4
.L_9:
        /*0018*/ 	.byte	0x04, 0x17
        /*001a*/ 	.short	(.L_11 - .L_10)
.L_10:
        /*001c*/ 	.word	0x00000000
        /*0020*/ 	.short	0x0000
        /*0022*/ 	.short	0x0000
        /*0024*/ 	.byte	0x00, 0xf5, 0x21, 0x00


	//----- nvinfo : EIATTR_SPARSE_MMA_MASK
	.align		4
.L_11:
        /*0028*/ 	.byte	0x03, 0x50
        /*002a*/ 	.short	0x0000


	//----- nvinfo : EIATTR_MAXREG_COUNT
	.align		4
        /*002c*/ 	.byte	0x03, 0x1b
        /*002e*/ 	.short	0x00ff


	//----- nvinfo : EIATTR_MERCURY_ISA_VERSION
	.align		4
        /*0030*/ 	.byte	0x03, 0x5f
        /*0032*/ 	.short	0x0101


	//----- nvinfo : EIATTR_VRC_CTA_INIT_COUNT
	.align		4
        /*0034*/ 	.byte	0x02, 0x4a
	.zero		1
	.zero		1


	//----- nvinfo : EIATTR_EXIT_INSTR_OFFSETS
	.align		4
        /*0038*/ 	.byte	0x04, 0x1c
        /*003a*/ 	.short	(.L_13 - .L_12)


	//   ....[0]....
.L_12:
        /*003c*/ 	.word	0x00000100


	//----- nvinfo : EIATTR_CBANK_PARAM_SIZE
	.align		4
.L_13:
        /*0040*/ 	.byte	0x03, 0x19
        /*0042*/ 	.short	0x000c


	//----- nvinfo : EIATTR_PARAM_CBANK
	.align		4
        /*0044*/ 	.byte	0x04, 0x0a
        /*0046*/ 	.short	(.L_15 - .L_14)
	.align		4
.L_14:
        /*0048*/ 	.word	index@(.nv.constant0._Z15create_fractal2Pfi)
        /*004c*/ 	.short	0x0380
        /*004e*/ 	.short	0x000c


	//----- nvinfo : EIATTR_SW_WAR
	.align		4
.L_15:
        /*0050*/ 	.byte	0x04, 0x36
        /*0052*/ 	.short	(.L_17 - .L_16)
.L_16:
        /*0054*/ 	.word	0x00000008
.L_17:


//--------------------- .nv.callgraph             --------------------------
	.section	.nv.callgraph,"",@"SHT_CUDA_CALLGRAPH"
	.align	4
	.sectionentsize	8
	.align		4
        /*0000*/ 	.word	0x00000000
	.align		4
        /*0004*/ 	.word	0xffffffff
	.align		4
        /*0008*/ 	.word	0x00000000
	.align		4
        /*000c*/ 	.word	0xfffffffe
	.align		4
        /*0010*/ 	.word	0x00000000
	.align		4
        /*0014*/ 	.word	0xfffffffd
	.align		4
        /*0018*/ 	.word	0x00000000
	.align		4
        /*001c*/ 	.word	0xfffffffc


//--------------------- .text._Z15create_fractal2Pfi --------------------------
	.section	.text._Z15create_fractal2Pfi,"ax",@progbits
	.align	128
        .global         _Z15create_fractal2Pfi
        .type           _Z15create_fractal2Pfi,@function
        .size           _Z15create_fractal2Pfi,(.L_x_1 - _Z15create_fractal2Pfi)
        .other          _Z15create_fractal2Pfi,@"STO_CUDA_ENTRY STV_DEFAULT"
_Z15create_fractal2Pfi:
.text._Z15create_fractal2Pfi:
[----:B------:R-:W-:Y:S01]  /*0000*/  LDC R1, c[0x0][0x37c] ;  /* 0x0000df00ff017b82 */ /* 0x000fe20000000800 */
[----:B------:R-:W0:Y:S07]  /*0010*/  S2R R0, SR_TID.X ;  /* 0x0000000000007919 */ /* 0x000e2e0000002100 */
[----:B------:R-:W0:Y:S01]  /*0020*/  S2UR UR6, SR_CTAID.X ;  /* 0x00000000000679c3 */ /* 0x000e220000002500 */
[----:B------:R-:W1:Y:S01]  /*0030*/  LDCU UR8, c[0x0][0x388] ;  /* 0x00007100ff0877ac */ /* 0x000e620008000800 */
[----:B------:R-:W2:Y:S01]  /*0040*/  S2R R4, SR_TID.Y ;  /* 0x0000000000047919 */ /* 0x000ea20000002200 */
[----:B------:R-:W3:Y:S05]  /*0050*/  LDCU.64 UR4, c[0x0][0x358] ;  /* 0x00006b00ff0477ac */ /* 0x000eea0008000a00 */
[----:B------:R-:W0:Y:S08]  /*0060*/  LDC R5, c[0x0][0x360] ;  /* 0x0000d800ff057b82 */ /* 0x000e300000000800 */
[----:B------:R-:W2:Y:S08]  /*0070*/  S2UR UR7, SR_CTAID.Y ;  /* 0x00000000000779c3 */ /* 0x000eb00000002600 */
[----:B------:R-:W2:Y:S08]  /*0080*/  LDC R7, c[0x0][0x364] ;  /* 0x0000d900ff077b82 */ /* 0x000eb00000000800 */
[----:B------:R-:W4:Y:S01]  /*0090*/  LDC.64 R2, c[0x0][0x380] ;  /* 0x0000e000ff027b82 */ /* 0x000f220000000a00 */
[----:B0-----:R-:W-:-:S02]  /*00a0*/  IMAD R0, R5, UR6, R0 ;  /* 0x0000000605007c24 */ /* 0x001fc4000f8e0200 */
[----:B--2---:R-:W-:Y:S02]  /*00b0*/  IMAD R5, R7, UR7, R4 ;  /* 0x0000000707057c24 */ /* 0x004fe4000f8e0204 */
[----:B------:R-:W-:Y:S02]  /*00c0*/  HFMA2 R7, -RZ, RZ, 1.875, 0 ;  /* 0x3f800000ff077431 */ /* 0x000fe400000001ff */
[----:B-1----:R-:W-:-:S04]  /*00d0*/  IMAD R5, R5, UR8, R0 ;  /* 0x0000000805057c24 */ /* 0x002fc8000f8e0200 */
[----:B----4-:R-:W-:-:S05]  /*00e0*/  IMAD.WIDE R2, R5, 0x4, R2 ;  /* 0x0000000405027825 */ /* 0x010fca00078e0202 */
[----:B---3--:R-:W-:Y:S01]  /*00f0*/  STG.E desc[UR4][R2.64], R7 ;  /* 0x0000000702007986 */ /* 0x008fe2000c101904 */
[----:B------:R-:W-:Y:S05]  /*0100*/  EXIT ;  /* 0x000000000000794d */ /* 0x000fea0003800000 */
.L_x_0:
[----:B------:R-:W-:-:S00]  /*0110*/  BRA `(.L_x_0) ;  /* 0xfffffffc00fc7947 */ /* 0x000fc0000383ffff */
[----:B------:R-:W-:-:S00]  /*0120*/  NOP ;  /* 0x0000000000007918 */ /* 0x000fc00000000000 */
        /* <DEDUP_REMOVED lines=13> */
.L_x_1:


//--------------------- .nv.shared.reserved.0     --------------------------
	.section	.nv.shared.reserved.0,"aw",@nobits
	.weak		__nv_reservedSMEM_offset_0_alias
	.size		__nv_reservedSMEM_offset_0_alias, 0, 64
	.other		__nv_reservedSMEM_offset_0_alias,@"STO_CUDA_RESERVED_SHARED STV_DEFAULT"
__nv_reservedSMEM_offset_0_alias:
	.zero		0
	.zero		64


//--------------------- .nv.constant0._Z15create_fractal2Pfi --------------------------
	.section	.nv.constant0._Z15create_fractal2Pfi,"a",@progbits
	.sectionflags	@""
	.align	4
.nv.constant0._Z15create_fractal2Pfi:
	.zero		908


//--------------------- SYMBOLS --------------------------

	.type		.nv.reservedSmem.offset0,@object
	.size		.nv.reservedSmem.offset0,0x4
